//
// Generated by NVIDIA NVVM Compiler
//
// Compiler Build ID: CL-36424714
// Cuda compilation tools, release 13.0, V13.0.88
// Based on NVVM 20.0.0
//

.version 9.0
.target sm_100
.address_size 64

	// .globl	_Z18reduce_cols_kernelPKfPfii
// _ZZ18reduce_cols_kernelPKfPfiiE12partial_sums has been demoted

.visible .entry _Z18reduce_cols_kernelPKfPfii(
	.param .u64 .ptr .align 1 _Z18reduce_cols_kernelPKfPfii_param_0,
	.param .u64 .ptr .align 1 _Z18reduce_cols_kernelPKfPfii_param_1,
	.param .u32 _Z18reduce_cols_kernelPKfPfii_param_2,
	.param .u32 _Z18reduce_cols_kernelPKfPfii_param_3
)
{
	.reg .pred 	%p<24>;
	.reg .b32 	%r<87>;
	.reg .b32 	%f<107>;
	.reg .b64 	%rd<129>;
	// demoted variable
	.shared .align 4 .b8 _ZZ18reduce_cols_kernelPKfPfiiE12partial_sums[32];
	ld.param.u64 	%rd9, [_Z18reduce_cols_kernelPKfPfii_param_0];
	ld.param.u64 	%rd8, [_Z18reduce_cols_kernelPKfPfii_param_1];
	ld.param.u32 	%r23, [_Z18reduce_cols_kernelPKfPfii_param_2];
	ld.param.u32 	%r24, [_Z18reduce_cols_kernelPKfPfii_param_3];
	cvta.to.global.u64 	%rd1, %rd9;
	mov.u32 	%r1, %tid.x;
	and.b32  	%r2, %r1, 31;
	mov.u32 	%r3, %ctaid.x;
	setp.ge.s32 	%p1, %r1, %r23;
	mov.f32 	%f105, 0f00000000;
	@%p1 bra 	$L__BB0_14;
	cvt.s64.s32 	%rd2, %r24;
	cvt.u64.u32 	%rd3, %r3;
	not.b32 	%r25, %r1;
	add.s32 	%r26, %r23, %r25;
	shr.u32 	%r27, %r26, 8;
	add.s32 	%r4, %r27, 1;
	and.b32  	%r5, %r4, 15;
	setp.lt.u32 	%p2, %r26, 3840;
	mov.f32 	%f105, 0f00000000;
	mov.u32 	%r82, %r1;
	@%p2 bra 	$L__BB0_5;
	or.b32  	%r86, %r1, 2048;
	and.b32  	%r28, %r4, 33554416;
	neg.s32 	%r85, %r28;
	mov.f32 	%f105, 0f00000000;
$L__BB0_3:
	.pragma "nounroll";
	add.s32 	%r29, %r86, -2048;
	cvt.u64.u32 	%rd10, %r29;
	mad.lo.s64 	%rd11, %rd10, %rd2, %rd3;
	shl.b64 	%rd12, %rd11, 2;
	add.s64 	%rd13, %rd1, %rd12;
	ld.global.f32 	%f22, [%rd13];
	add.f32 	%f23, %f105, %f22;
	add.s32 	%r30, %r86, -1792;
	cvt.u64.u32 	%rd14, %r30;
	mad.lo.s64 	%rd15, %rd14, %rd2, %rd3;
	shl.b64 	%rd16, %rd15, 2;
	add.s64 	%rd17, %rd1, %rd16;
	ld.global.f32 	%f24, [%rd17];
	add.f32 	%f25, %f23, %f24;
	add.s32 	%r31, %r86, -1536;
	cvt.u64.u32 	%rd18, %r31;
	mad.lo.s64 	%rd19, %rd18, %rd2, %rd3;
	shl.b64 	%rd20, %rd19, 2;
	add.s64 	%rd21, %rd1, %rd20;
	ld.global.f32 	%f26, [%rd21];
	add.f32 	%f27, %f25, %f26;
	add.s32 	%r32, %r86, -1280;
	cvt.u64.u32 	%rd22, %r32;
	mad.lo.s64 	%rd23, %rd22, %rd2, %rd3;
	shl.b64 	%rd24, %rd23, 2;
	add.s64 	%rd25, %rd1, %rd24;
	ld.global.f32 	%f28, [%rd25];
	add.f32 	%f29, %f27, %f28;
	add.s32 	%r33, %r86, -1024;
	cvt.u64.u32 	%rd26, %r33;
	mad.lo.s64 	%rd27, %rd26, %rd2, %rd3;
	shl.b64 	%rd28, %rd27, 2;
	add.s64 	%rd29, %rd1, %rd28;
	ld.global.f32 	%f30, [%rd29];
	add.f32 	%f31, %f29, %f30;
	add.s32 	%r34, %r86, -768;
	cvt.u64.u32 	%rd30, %r34;
	mad.lo.s64 	%rd31, %rd30, %rd2, %rd3;
	shl.b64 	%rd32, %rd31, 2;
	add.s64 	%rd33, %rd1, %rd32;
	ld.global.f32 	%f32, [%rd33];
	add.f32 	%f33, %f31, %f32;
	add.s32 	%r35, %r86, -512;
	cvt.u64.u32 	%rd34, %r35;
	mad.lo.s64 	%rd35, %rd34, %rd2, %rd3;
	shl.b64 	%rd36, %rd35, 2;
	add.s64 	%rd37, %rd1, %rd36;
	ld.global.f32 	%f34, [%rd37];
	add.f32 	%f35, %f33, %f34;
	add.s32 	%r36, %r86, -256;
	cvt.u64.u32 	%rd38, %r36;
	mad.lo.s64 	%rd39, %rd38, %rd2, %rd3;
	shl.b64 	%rd40, %rd39, 2;
	add.s64 	%rd41, %rd1, %rd40;
	ld.global.f32 	%f36, [%rd41];
	add.f32 	%f37, %f35, %f36;
	add.s32 	%r37, %r86, 1792;
	cvt.u64.u32 	%rd42, %r86;
	mad.lo.s64 	%rd43, %rd42, %rd2, %rd3;
	shl.b64 	%rd44, %rd43, 2;
	add.s64 	%rd45, %rd1, %rd44;
	ld.global.f32 	%f38, [%rd45];
	add.f32 	%f39, %f37, %f38;
	add.s32 	%r38, %r86, 256;
	cvt.u64.u32 	%rd46, %r38;
	mad.lo.s64 	%rd47, %rd46, %rd2, %rd3;
	shl.b64 	%rd48, %rd47, 2;
	add.s64 	%rd49, %rd1, %rd48;
	ld.global.f32 	%f40, [%rd49];
	add.f32 	%f41, %f39, %f40;
	add.s32 	%r39, %r86, 512;
	cvt.u64.u32 	%rd50, %r39;
	mad.lo.s64 	%rd51, %rd50, %rd2, %rd3;
	shl.b64 	%rd52, %rd51, 2;
	add.s64 	%rd53, %rd1, %rd52;
	ld.global.f32 	%f42, [%rd53];
	add.f32 	%f43, %f41, %f42;
	add.s32 	%r40, %r86, 768;
	cvt.u64.u32 	%rd54, %r40;
	mad.lo.s64 	%rd55, %rd54, %rd2, %rd3;
	shl.b64 	%rd56, %rd55, 2;
	add.s64 	%rd57, %rd1, %rd56;
	ld.global.f32 	%f44, [%rd57];
	add.f32 	%f45, %f43, %f44;
	add.s32 	%r41, %r86, 1024;
	cvt.u64.u32 	%rd58, %r41;
	mad.lo.s64 	%rd59, %rd58, %rd2, %rd3;
	shl.b64 	%rd60, %rd59, 2;
	add.s64 	%rd61, %rd1, %rd60;
	ld.global.f32 	%f46, [%rd61];
	add.f32 	%f47, %f45, %f46;
	add.s32 	%r42, %r86, 1280;
	cvt.u64.u32 	%rd62, %r42;
	mad.lo.s64 	%rd63, %rd62, %rd2, %rd3;
	shl.b64 	%rd64, %rd63, 2;
	add.s64 	%rd65, %rd1, %rd64;
	ld.global.f32 	%f48, [%rd65];
	add.f32 	%f49, %f47, %f48;
	add.s32 	%r43, %r86, 1536;
	cvt.u64.u32 	%rd66, %r43;
	mad.lo.s64 	%rd67, %rd66, %rd2, %rd3;
	shl.b64 	%rd68, %rd67, 2;
	add.s64 	%rd69, %rd1, %rd68;
	ld.global.f32 	%f50, [%rd69];
	add.f32 	%f51, %f49, %f50;
	cvt.u64.u32 	%rd70, %r37;
	mad.lo.s64 	%rd71, %rd70, %rd2, %rd3;
	shl.b64 	%rd72, %rd71, 2;
	add.s64 	%rd73, %rd1, %rd72;
	ld.global.f32 	%f52, [%rd73];
	add.f32 	%f105, %f51, %f52;
	add.s32 	%r86, %r86, 4096;
	add.s32 	%r85, %r85, 16;
	setp.eq.s32 	%p3, %r85, 0;
	@%p3 bra 	$L__BB0_4;
	bra.uni 	$L__BB0_3;
$L__BB0_4:
	add.s32 	%r82, %r86, -2048;
$L__BB0_5:
	setp.eq.s32 	%p4, %r5, 0;
	@%p4 bra 	$L__BB0_14;
	and.b32  	%r10, %r4, 7;
	setp.lt.u32 	%p5, %r5, 8;
	@%p5 bra 	$L__BB0_8;
	cvt.u64.u32 	%rd74, %r82;
	mad.lo.s64 	%rd75, %rd74, %rd2, %rd3;
	shl.b64 	%rd76, %rd75, 2;
	add.s64 	%rd77, %rd1, %rd76;
	ld.global.f32 	%f54, [%rd77];
	add.f32 	%f55, %f105, %f54;
	add.s32 	%r44, %r82, 256;
	cvt.u64.u32 	%rd78, %r44;
	mad.lo.s64 	%rd79, %rd78, %rd2, %rd3;
	shl.b64 	%rd80, %rd79, 2;
	add.s64 	%rd81, %rd1, %rd80;
	ld.global.f32 	%f56, [%rd81];
	add.f32 	%f57, %f55, %f56;
	add.s32 	%r45, %r82, 512;
	cvt.u64.u32 	%rd82, %r45;
	mad.lo.s64 	%rd83, %rd82, %rd2, %rd3;
	shl.b64 	%rd84, %rd83, 2;
	add.s64 	%rd85, %rd1, %rd84;
	ld.global.f32 	%f58, [%rd85];
	add.f32 	%f59, %f57, %f58;
	add.s32 	%r46, %r82, 768;
	cvt.u64.u32 	%rd86, %r46;
	mad.lo.s64 	%rd87, %rd86, %rd2, %rd3;
	shl.b64 	%rd88, %rd87, 2;
	add.s64 	%rd89, %rd1, %rd88;
	ld.global.f32 	%f60, [%rd89];
	add.f32 	%f61, %f59, %f60;
	add.s32 	%r47, %r82, 1024;
	cvt.u64.u32 	%rd90, %r47;
	mad.lo.s64 	%rd91, %rd90, %rd2, %rd3;
	shl.b64 	%rd92, %rd91, 2;
	add.s64 	%rd93, %rd1, %rd92;
	ld.global.f32 	%f62, [%rd93];
	add.f32 	%f63, %f61, %f62;
	add.s32 	%r48, %r82, 1280;
	cvt.u64.u32 	%rd94, %r48;
	mad.lo.s64 	%rd95, %rd94, %rd2, %rd3;
	shl.b64 	%rd96, %rd95, 2;
	add.s64 	%rd97, %rd1, %rd96;
	ld.global.f32 	%f64, [%rd97];
	add.f32 	%f65, %f63, %f64;
	add.s32 	%r49, %r82, 1536;
	cvt.u64.u32 	%rd98, %r49;
	mad.lo.s64 	%rd99, %rd98, %rd2, %rd3;
	shl.b64 	%rd100, %rd99, 2;
	add.s64 	%rd101, %rd1, %rd100;
	ld.global.f32 	%f66, [%rd101];
	add.f32 	%f67, %f65, %f66;
	add.s32 	%r50, %r82, 1792;
	cvt.u64.u32 	%rd102, %r50;
	mad.lo.s64 	%rd103, %rd102, %rd2, %rd3;
	shl.b64 	%rd104, %rd103, 2;
	add.s64 	%rd105, %rd1, %rd104;
	ld.global.f32 	%f68, [%rd105];
	add.f32 	%f105, %f67, %f68;
	add.s32 	%r82, %r82, 2048;
$L__BB0_8:
	setp.eq.s32 	%p6, %r10, 0;
	@%p6 bra 	$L__BB0_14;
	and.b32  	%r13, %r4, 3;
	setp.lt.u32 	%p7, %r10, 4;
	@%p7 bra 	$L__BB0_11;
	cvt.u64.u32 	%rd106, %r82;
	mad.lo.s64 	%rd107, %rd106, %rd2, %rd3;
	shl.b64 	%rd108, %rd107, 2;
	add.s64 	%rd109, %rd1, %rd108;
	ld.global.f32 	%f70, [%rd109];
	add.f32 	%f71, %f105, %f70;
	add.s32 	%r51, %r82, 256;
	cvt.u64.u32 	%rd110, %r51;
	mad.lo.s64 	%rd111, %rd110, %rd2, %rd3;
	shl.b64 	%rd112, %rd111, 2;
	add.s64 	%rd113, %rd1, %rd112;
	ld.global.f32 	%f72, [%rd113];
	add.f32 	%f73, %f71, %f72;
	add.s32 	%r52, %r82, 512;
	cvt.u64.u32 	%rd114, %r52;
	mad.lo.s64 	%rd115, %rd114, %rd2, %rd3;
	shl.b64 	%rd116, %rd115, 2;
	add.s64 	%rd117, %rd1, %rd116;
	ld.global.f32 	%f74, [%rd117];
	add.f32 	%f75, %f73, %f74;
	add.s32 	%r53, %r82, 768;
	cvt.u64.u32 	%rd118, %r53;
	mad.lo.s64 	%rd119, %rd118, %rd2, %rd3;
	shl.b64 	%rd120, %rd119, 2;
	add.s64 	%rd121, %rd1, %rd120;
	ld.global.f32 	%f76, [%rd121];
	add.f32 	%f105, %f75, %f76;
	add.s32 	%r82, %r82, 1024;
$L__BB0_11:
	setp.eq.s32 	%p8, %r13, 0;
	@%p8 bra 	$L__BB0_14;
	cvt.u64.u32 	%rd122, %r82;
	mad.lo.s64 	%rd123, %rd2, %rd122, %rd3;
	shl.b64 	%rd124, %rd123, 2;
	add.s64 	%rd128, %rd1, %rd124;
	shl.b64 	%rd5, %rd2, 10;
	neg.s32 	%r84, %r13;
$L__BB0_13:
	.pragma "nounroll";
	ld.global.f32 	%f77, [%rd128];
	add.f32 	%f105, %f105, %f77;
	add.s64 	%rd128, %rd128, %rd5;
	add.s32 	%r84, %r84, 1;
	setp.eq.s32 	%p9, %r84, 0;
	@%p9 bra 	$L__BB0_14;
	bra.uni 	$L__BB0_13;
$L__BB0_14:
	mov.b32 	%r54, %f105;
	shfl.sync.down.b32	%r55|%p10, %r54, 16, 31, -1;
	mov.b32 	%f78, %r55;
	add.f32 	%f79, %f105, %f78;
	mov.b32 	%r56, %f79;
	shfl.sync.down.b32	%r57|%p11, %r56, 8, 31, -1;
	mov.b32 	%f80, %r57;
	add.f32 	%f81, %f79, %f80;
	mov.b32 	%r58, %f81;
	shfl.sync.down.b32	%r59|%p12, %r58, 4, 31, -1;
	mov.b32 	%f82, %r59;
	add.f32 	%f83, %f81, %f82;
	mov.b32 	%r60, %f83;
	shfl.sync.down.b32	%r61|%p13, %r60, 2, 31, -1;
	mov.b32 	%f84, %r61;
	add.f32 	%f85, %f83, %f84;
	mov.b32 	%r62, %f85;
	shfl.sync.down.b32	%r63|%p14, %r62, 1, 31, -1;
	mov.b32 	%f86, %r63;
	add.f32 	%f14, %f85, %f86;
	setp.ne.s32 	%p15, %r2, 0;
	@%p15 bra 	$L__BB0_16;
	shr.u32 	%r64, %r1, 3;
	and.b32  	%r65, %r64, 124;
	mov.u32 	%r66, _ZZ18reduce_cols_kernelPKfPfiiE12partial_sums;
	add.s32 	%r67, %r66, %r65;
	st.shared.f32 	[%r67], %f14;
$L__BB0_16:
	bar.sync 	0;
	setp.gt.u32 	%p16, %r1, 31;
	@%p16 bra 	$L__BB0_21;
	setp.gt.u32 	%p17, %r2, 7;
	mov.f32 	%f106, 0f00000000;
	@%p17 bra 	$L__BB0_19;
	shl.b32 	%r68, %r2, 2;
	mov.u32 	%r69, _ZZ18reduce_cols_kernelPKfPfiiE12partial_sums;
	add.s32 	%r70, %r69, %r68;
	ld.shared.f32 	%f106, [%r70];
$L__BB0_19:
	setp.ne.s32 	%p18, %r2, 0;
	mov.b32 	%r71, %f106;
	shfl.sync.down.b32	%r72|%p19, %r71, 16, 31, -1;
	mov.b32 	%f88, %r72;
	add.f32 	%f89, %f106, %f88;
	mov.b32 	%r73, %f89;
	shfl.sync.down.b32	%r74|%p20, %r73, 8, 31, -1;
	mov.b32 	%f90, %r74;
	add.f32 	%f91, %f89, %f90;
	mov.b32 	%r75, %f91;
	shfl.sync.down.b32	%r76|%p21, %r75, 4, 31, -1;
	mov.b32 	%f92, %r76;
	add.f32 	%f93, %f91, %f92;
	mov.b32 	%r77, %f93;
	shfl.sync.down.b32	%r78|%p22, %r77, 2, 31, -1;
	mov.b32 	%f94, %r78;
	add.f32 	%f95, %f93, %f94;
	mov.b32 	%r79, %f95;
	shfl.sync.down.b32	%r80|%p23, %r79, 1, 31, -1;
	mov.b32 	%f96, %r80;
	add.f32 	%f17, %f95, %f96;
	@%p18 bra 	$L__BB0_21;
	cvta.to.global.u64 	%rd125, %rd8;
	mul.wide.u32 	%rd126, %r3, 4;
	add.s64 	%rd127, %rd125, %rd126;
	st.global.f32 	[%rd127], %f17;
$L__BB0_21:
	ret;

}


// ===== COMPILED SASS (sm_100) =====

	.target	sm_100

	.elftype	@"ET_EXEC"


//--------------------- .note.nv.tkinfo           --------------------------
	.section	.note.nv.tkinfo,"",@"SHT_NOTE"
	.sectionflags	@"SHF_NOTE_NV_TKINFO"
	.tkinfo
        /*0018*/ 	.word	0x00000002
        /*0030*/ 	.string	""
        /*0030*/ 	.string	"ptxas"
        /*0030*/ 	.string	"Cuda compilation tools, release 13.0, V13.0.88"
        /*0030*/ 	.string	"Build cuda_13.0.r13.0/compiler.36424714_0"
        /*0030*/ 	.string	"-arch sm_100 -m 64 "



//--------------------- .note.nv.cuinfo           --------------------------
	.section	.note.nv.cuinfo,"",@"SHT_NOTE"
	.sectionflags	@"SHF_NOTE_NV_CUINFO"
        /*0018*/ 	.short	0x0002
        /*001a*/ 	.short	0x0064
        /*001c*/ 	.short	0x0082
	.zero		2


//--------------------- .nv.info                  --------------------------
	.section	.nv.info,"",@"SHT_CUDA_INFO"
	.align	4


	//----- nvinfo : EIATTR_REGCOUNT
	.align		4
        /*0000*/ 	.byte	0x04, 0x2f
        /*0002*/ 	.short	(.L_1 - .L_0)
	.align		4
.L_0:
        /*0004*/ 	.word	index@(_Z18reduce_cols_kernelPKfPfii)
        /*0008*/ 	.word	0x00000020


	//----- nvinfo : EIATTR_FRAME_SIZE
	.align		4
.L_1:
        /*000c*/ 	.byte	0x04, 0x11
        /*000e*/ 	.short	(.L_3 - .L_2)
	.align		4
.L_2:
        /*0010*/ 	.word	index@(_Z18reduce_cols_kernelPKfPfii)
        /*0014*/ 	.word	0x00000000


	//----- nvinfo : EIATTR_MIN_STACK_SIZE
	.align		4
.L_3:
        /*0018*/ 	.byte	0x04, 0x12
        /*001a*/ 	.short	(.L_5 - .L_4)
	.align		4
.L_4:
        /*001c*/ 	.word	index@(_Z18reduce_cols_kernelPKfPfii)
        /*0020*/ 	.word	0x00000000
.L_5:


//--------------------- .nv.compat                --------------------------
	.section	.nv.compat,"",@"SHT_CUDA_COMPAT_INFO"
	.align	4
        /*0000*/ 	.byte	0x02, 0x09, 0x00, 0x00, 0x02, 0x02, 0x01, 0x00, 0x02, 0x05, 0x05, 0x00, 0x03, 0x07, 0x01, 0x01
        /*0010*/ 	.byte	0x02, 0x03, 0x00, 0x00, 0x02, 0x06, 0x01, 0x00, 0x04, 0x0b, 0x08, 0x00, 0x09, 0x00, 0x00, 0x00
        /*0020*/ 	.byte	0x00, 0x00, 0x00, 0x00


//--------------------- .nv.info._Z18reduce_cols_kernelPKfPfii --------------------------
	.section	.nv.info._Z18reduce_cols_kernelPKfPfii,"",@"SHT_CUDA_INFO"
	.sectionflags	@""
	.align	4


	//----- nvinfo : EIATTR_CUDA_API_VERSION
	.align		4
        /*0000*/ 	.byte	0x04, 0x37
        /*0002*/ 	.short	(.L_7 - .L_6)
.L_6:
        /*0004*/ 	.word	0x00000082


	//----- nvinfo : EIATTR_KPARAM_INFO
	.align		4
.L_7:
        /*0008*/ 	.byte	0x04, 0x17
        /*000a*/ 	.short	(.L_9 - .L_8)
.L_8:
        /*000c*/ 	.word	0x00000000
        /*0010*/ 	.short	0x0003
        /*0012*/ 	.short	0x0014
        /*0014*/ 	.byte	0x00, 0xf0, 0x11, 0x00


	//----- nvinfo : EIATTR_KPARAM_INFO
	.align		4
.L_9:
        /*0018*/ 	.byte	0x04, 0x17
        /*001a*/ 	.short	(.L_11 - .L_10)
.L_10:
        /*001c*/ 	.word	0x00000000
        /*0020*/ 	.short	0x0002
        /*0022*/ 	.short	0x0010
        /*0024*/ 	.byte	0x00, 0xf0, 0x11, 0x00


	//----- nvinfo : EIATTR_KPARAM_INFO
	.align		4
.L_11:
        /*0028*/ 	.byte	0x04, 0x17
        /*002a*/ 	.short	(.L_13 - .L_12)
.L_12:
        /*002c*/ 	.word	0x00000000
        /*0030*/ 	.short	0x0001
        /*0032*/ 	.short	0x0008
        /*0034*/ 	.byte	0x00, 0xf5, 0x21, 0x00


	//----- nvinfo : EIATTR_KPARAM_INFO
	.align		4
.L_13:
        /*0038*/ 	.byte	0x04, 0x17
        /*003a*/ 	.short	(.L_15 - .L_14)
.L_14:
        /*003c*/ 	.word	0x00000000
        /*0040*/ 	.short	0x0000
        /*0042*/ 	.short	0x0000
        /*0044*/ 	.byte	0x00, 0xf5, 0x21, 0x00


	//----- nvinfo : EIATTR_SPARSE_MMA_MASK
	.align		4
.L_15:
        /*0048*/ 	.byte	0x03, 0x50
        /*004a*/ 	.short	0x0000


	//----- nvinfo : EIATTR_MAXREG_COUNT
	.align		4
        /*004c*/ 	.byte	0x03, 0x1b
        /*004e*/ 	.short	0x00ff


	//----- nvinfo : EIATTR_NUM_BARRIERS
	.align		4
        /*0050*/ 	.byte	0x02, 0x4c
        /*0052*/ 	.byte	0x01
	.zero		1


	//----- nvinfo : EIATTR_MERCURY_ISA_VERSION
	.align		4
        /*0054*/ 	.byte	0x03, 0x5f
        /*0056*/ 	.short	0x0101


	//----- nvinfo : EIATTR_COOP_GROUP_MASK_REGIDS
	.align		4
        /*0058*/ 	.byte	0x04, 0x29
        /*005a*/ 	.short	(.L_17 - .L_16)


	//   ....[0]....
.L_16:
        /*005c*/ 	.word	0xffffffff


	//   ....[1]....
        /*0060*/ 	.word	0xffffffff


	//   ....[2]....
        /*0064*/ 	.word	0xffffffff


	//   ....[3]....
        /*0068*/ 	.word	0xffffffff


	//   ....[4]....
        /*006c*/ 	.word	0xffffffff


	//   ....[5]....
        /*0070*/ 	.word	0xffffffff


	//   ....[6]....
        /*0074*/ 	.word	0xffffffff


	//   ....[7]....
        /*0078*/ 	.word	0xffffffff


	//   ....[8]....
        /*007c*/ 	.word	0xffffffff


	//   ....[9]....
        /*0080*/ 	.word	0xffffffff


	//----- nvinfo : EIATTR_COOP_GROUP_INSTR_OFFSETS
	.align		4
.L_17:
        /*0084*/ 	.byte	0x04, 0x28
        /*0086*/ 	.short	(.L_19 - .L_18)


	//   ....[0]....
.L_18:
        /*0088*/ 	.word	0x00001150


	//   ....[1]....
        /*008c*/ 	.word	0x000011d0


	//   ....[2]....
        /*0090*/ 	.word	0x00001210


	//   ....[3]....
        /*0094*/ 	.word	0x00001230


	//   ....[4]....
        /*0098*/ 	.word	0x00001250


	//   ....[5]....
        /*009c*/ 	.word	0x00001310


	//   ....[6]....
        /*00a0*/ 	.word	0x00001330


	//   ....[7]....
        /*00a4*/ 	.word	0x00001350


	//   ....[8]....
        /*00a8*/ 	.word	0x00001370


	//   ....[9]....
        /*00ac*/ 	.word	0x00001390


	//----- nvinfo : EIATTR_VRC_CTA_INIT_COUNT
	.align		4
.L_19:
        /*00b0*/ 	.byte	0x02, 0x4a
	.zero		1
	.zero		1


	//----- nvinfo : EIATTR_EXIT_INSTR_OFFSETS
	.align		4
        /*00b4*/ 	.byte	0x04, 0x1c
        /*00b6*/ 	.short	(.L_21 - .L_20)


	//   ....[0]....
.L_20:
        /*00b8*/ 	.word	0x00001290


	//   ....[1]....
        /*00bc*/ 	.word	0x000013a0


	//   ....[2]....
        /*00c0*/ 	.word	0x000013f0


	//----- nvinfo : EIATTR_CRS_STACK_SIZE
	.align		4
.L_21:
        /*00c4*/ 	.byte	0x04, 0x1e
        /*00c6*/ 	.short	(.L_23 - .L_22)
.L_22:
        /*00c8*/ 	.word	0x00000000


	//----- nvinfo : EIATTR_CBANK_PARAM_SIZE
	.align		4
.L_23:
        /*00cc*/ 	.byte	0x03, 0x19
        /*00ce*/ 	.short	0x0018


	//----- nvinfo : EIATTR_PARAM_CBANK
	.align		4
        /*00d0*/ 	.byte	0x04, 0x0a
        /*00d2*/ 	.short	(.L_25 - .L_24)
	.align		4
.L_24:
        /*00d4*/ 	.word	index@(.nv.constant0._Z18reduce_cols_kernelPKfPfii)
        /*00d8*/ 	.short	0x0380
        /*00da*/ 	.short	0x0018


	//----- nvinfo : EIATTR_SW_WAR
	.align		4
.L_25:
        /*00dc*/ 	.byte	0x04, 0x36
        /*00de*/ 	.short	(.L_27 - .L_26)
.L_26:
        /*00e0*/ 	.word	0x00000008
.L_27:


//--------------------- .nv.callgraph             --------------------------
	.section	.nv.callgraph,"",@"SHT_CUDA_CALLGRAPH"
	.align	4
	.sectionentsize	8
	.align		4
        /*0000*/ 	.word	0x00000000
	.align		4
        /*0004*/ 	.word	0xffffffff
	.align		4
        /*0008*/ 	.word	0x00000000
	.align		4
        /*000c*/ 	.word	0xfffffffe
	.align		4
        /*0010*/ 	.word	0x00000000
	.align		4
        /*0014*/ 	.word	0xfffffffd
	.align		4
        /*0018*/ 	.word	0x00000000
	.align		4
        /*001c*/ 	.word	0xfffffffc


//--------------------- .text._Z18reduce_cols_kernelPKfPfii --------------------------
	.section	.text._Z18reduce_cols_kernelPKfPfii,"ax",@progbits
	.align	128
        .global         _Z18reduce_cols_kernelPKfPfii
        .type           _Z18reduce_cols_kernelPKfPfii,@function
        .size           _Z18reduce_cols_kernelPKfPfii,(.L_x_12 - _Z18reduce_cols_kernelPKfPfii)
        .other          _Z18reduce_cols_kernelPKfPfii,@"STO_CUDA_ENTRY STV_DEFAULT"
_Z18reduce_cols_kernelPKfPfii:
.text._Z18reduce_cols_kernelPKfPfii:
[----:B------:R-:W-:Y:S01]  /*0000*/  LDC R1, c[0x0][0x37c] ;  /* 0x0000df00ff017b82 */ /* 0x000fe20000000800 */
[----:B------:R-:W0:Y:S01]  /*0010*/  S2R R0, SR_TID.X ;  /* 0x0000000000007919 */ /* 0x000e220000002100 */
[----:B------:R-:W0:Y:S01]  /*0020*/  LDCU UR6, c[0x0][0x390] ;  /* 0x00007200ff0677ac */ /* 0x000e220008000800 */
[----:B------:R-:W-:Y:S01]  /*0030*/  BSSY.RECONVERGENT B0, `(.L_x_0) ;  /* 0x0000111000007945 */ /* 0x000fe20003800200 */
[----:B------:R-:W-:Y:S01]  /*0040*/  HFMA2 R23, -RZ, RZ, 0, 0 ;  /* 0x00000000ff177431 */ /* 0x000fe200000001ff */
[----:B------:R-:W1:Y:S01]  /*0050*/  S2R R2, SR_CTAID.X ;  /* 0x0000000000027919 */ /* 0x000e620000002500 */
[----:B------:R-:W2:Y:S01]  /*0060*/  LDCU.64 UR4, c[0x0][0x358] ;  /* 0x00006b00ff0477ac */ /* 0x000ea20008000a00 */
[----:B------:R-:W3:Y:S01]  /*0070*/  LDCU UR12, c[0x0][0x394] ;  /* 0x00007280ff0c77ac */ /* 0x000ee20008000800 */
[----:B------:R-:W4:Y:S01]  /*0080*/  LDCU.64 UR8, c[0x0][0x380] ;  /* 0x00007000ff0877ac */ /* 0x000f220008000a00 */
[C---:B0-----:R-:W-:Y:S02]  /*0090*/  ISETP.GE.AND P0, PT, R0.reuse, UR6, PT ;  /* 0x0000000600007c0c */ /* 0x041fe4000bf06270 */
[----:B------:R-:W-:-:S11]  /*00a0*/  LOP3.LUT R3, R0, 0x1f, RZ, 0xc0, !PT ;  /* 0x0000001f00037812 */ /* 0x000fd600078ec0ff */
[----:B-1234-:R-:W-:Y:S05]  /*00b0*/  @P0 BRA `(.L_x_1) ;  /* 0x0000001000200947 */ /* 0x01efea0003800000 */
[-C--:B------:R-:W-:Y:S01]  /*00c0*/  LOP3.LUT R4, RZ, R0.reuse, RZ, 0x33, !PT ;  /* 0x00000000ff047212 */ /* 0x080fe200078e33ff */
[----:B------:R-:W0:Y:S01]  /*00d0*/  LDCU UR7, c[0x0][0x394] ;  /* 0x00007280ff0777ac */ /* 0x000e220008000800 */
[----:B------:R-:W-:Y:S01]  /*00e0*/  BSSY.RECONVERGENT B1, `(.L_x_2) ;  /* 0x0000087000017945 */ /* 0x000fe20003800200 */
[----:B------:R-:W-:Y:S01]  /*00f0*/  IMAD.MOV.U32 R23, RZ, RZ, RZ ;  /* 0x000000ffff177224 */ /* 0x000fe200078e00ff */
[----:B------:R-:W-:Y:S01]  /*0100*/  MOV R27, R0 ;  /* 0x00000000001b7202 */ /* 0x000fe20000000f00 */
[----:B------:R-:W-:-:S05]  /*0110*/  VIADD R5, R4, UR6 ;  /* 0x0000000604057c36 */ /* 0x000fca0008000000 */
[C---:B------:R-:W-:Y:S02]  /*0120*/  ISETP.GE.U32.AND P0, PT, R5.reuse, 0xf00, PT ;  /* 0x00000f000500780c */ /* 0x040fe40003f06070 */
[----:B------:R-:W-:-:S04]  /*0130*/  LEA.HI R5, R5, 0x1, RZ, 0x18 ;  /* 0x0000000105057811 */ /* 0x000fc800078fc0ff */
[----:B------:R-:W-:Y:S02]  /*0140*/  LOP3.LUT R6, R5, 0xf, RZ, 0xc0, !PT ;  /* 0x0000000f05067812 */ /* 0x000fe400078ec0ff */
[----:B0-----:R-:W-:-:S04]  /*0150*/  MOV R4, UR7 ;  /* 0x0000000700047c02 */ /* 0x001fc80008000f00 */
[----:B------:R-:W-:Y:S01]  /*0160*/  SHF.R.S32.HI R7, RZ, 0x1f, R4 ;  /* 0x0000001fff077819 */ /* 0x000fe20000011404 */
[----:B------:R-:W-:Y:S06]  /*0170*/  @!P0 BRA `(.L_x_3) ;  /* 0x0000000400f48947 */ /* 0x000fec0003800000 */
[----:B------:R-:W-:Y:S01]  /*0180*/  LOP3.LUT R9, R5, 0x1fffff0, RZ, 0xc0, !PT ;  /* 0x01fffff005097812 */ /* 0x000fe200078ec0ff */
[----:B------:R-:W-:Y:S01]  /*0190*/  BSSY.RECONVERGENT B2, `(.L_x_4) ;  /* 0x000007a000027945 */ /* 0x000fe20003800200 */
[----:B------:R-:W-:Y:S01]  /*01a0*/  LOP3.LUT R8, R0, 0x800, RZ, 0xfc, !PT ;  /* 0x0000080000087812 */ /* 0x000fe200078efcff */
[----:B------:R-:W-:Y:S01]  /*01b0*/  IMAD.MOV.U32 R23, RZ, RZ, RZ ;  /* 0x000000ffff177224 */ /* 0x000fe200078e00ff */
[----:B------:R-:W-:-:S07]  /*01c0*/  IADD3 R9, PT, PT, -R9, RZ, RZ ;  /* 0x000000ff09097210 */ /* 0x000fce0007ffe1ff */
.L_x_5:
[----:B------:R-:W-:Y:S01]  /*01d0*/  MOV R4, UR12 ;  /* 0x0000000c00047c02 */ /* 0x000fe20008000f00 */
[----:B------:R-:W-:Y:S01]  /*01e0*/  VIADD R13, R8, 0xfffff800 ;  /* 0xfffff800080d7836 */ /* 0x000fe20000000000 */
[----:B------:R-:W-:Y:S01]  /*01f0*/  MOV R17, RZ ;  /* 0x000000ff00117202 */ /* 0x000fe20000000f00 */
[----:B------:R-:W-:-:S04]  /*0200*/  IMAD.MOV.U32 R16, RZ, RZ, R2 ;  /* 0x000000ffff107224 */ /* 0x000fc800078e0002 */
[----:B------:R-:W-:-:S04]  /*0210*/  IMAD.WIDE.U32 R10, R13, R4, R16 ;  /* 0x000000040d0a7225 */ /* 0x000fc800078e0010 */
[----:B------:R-:W-:Y:S01]  /*0220*/  IMAD R13, R13, R7, R11 ;  /* 0x000000070d0d7224 */ /* 0x000fe200078e020b */
[----:B------:R-:W-:-:S04]  /*0230*/  LEA R18, P0, R10, UR8, 0x2 ;  /* 0x000000080a127c11 */ /* 0x000fc8000f8010ff */
[----:B------:R-:W-:Y:S01]  /*0240*/  LEA.HI.X R19, R10, UR9, R13, 0x2, P0 ;  /* 0x000000090a137c11 */ /* 0x000fe200080f140d */
[----:B------:R-:W-:-:S04]  /*0250*/  VIADD R13, R8, 0xfffff900 ;  /* 0xfffff900080d7836 */ /* 0x000fc80000000000 */
[C---:B------:R-:W-:Y:S01]  /*0260*/  IMAD.WIDE.U32 R10, R13.reuse, R4, R16 ;  /* 0x000000040d0a7225 */ /* 0x040fe200078e0010 */
[----:B------:R-:W-:Y:S01]  /*0270*/  IADD3 R15, PT, PT, R8, -0x600, RZ ;  /* 0xfffffa00080f7810 */ /* 0x000fe20007ffe0ff */
[----:B------:R0:W2:Y:S02]  /*0280*/  LDG.E R29, desc[UR4][R18.64] ;  /* 0x00000004121d7981 */ /* 0x0000a4000c1e1900 */
[----:B------:R-:W-:Y:S01]  /*0290*/  IMAD R13, R13, R7, R11 ;  /* 0x000000070d0d7224 */ /* 0x000fe200078e020b */
[----:B------:R-:W-:-:S04]  /*02a0*/  LEA R12, P0, R10, UR8, 0x2 ;  /* 0x000000080a0c7c11 */ /* 0x000fc8000f8010ff */
[----:B------:R-:W-:Y:S01]  /*02b0*/  LEA.HI.X R13, R10, UR9, R13, 0x2, P0 ;  /* 0x000000090a0d7c11 */ /* 0x000fe200080f140d */
[----:B------:R-:W-:-:S04]  /*02c0*/  IMAD.WIDE.U32 R10, R15, R4, R16 ;  /* 0x000000040f0a7225 */ /* 0x000fc800078e0010 */
[----:B------:R1:W3:Y:S01]  /*02d0*/  LDG.E R28, desc[UR4][R12.64] ;  /* 0x000000040c1c7981 */ /* 0x0002e2000c1e1900 */
[----:B------:R-:W-:Y:S01]  /*02e0*/  IMAD R15, R15, R7, R11 ;  /* 0x000000070f0f7224 */ /* 0x000fe200078e020b */
[----:B------:R-:W-:Y:S01]  /*02f0*/  LEA R14, P0, R10, UR8, 0x2 ;  /* 0x000000080a0e7c11 */ /* 0x000fe2000f8010ff */
[----:B0-----:R-:W-:-:S03]  /*0300*/  VIADD R19, R8, 0xfffffb00 ;  /* 0xfffffb0008137836 */ /* 0x001fc60000000000 */
[----:B------:R-:W-:Y:S01]  /*0310*/  LEA.HI.X R15, R10, UR9, R15, 0x2, P0 ;  /* 0x000000090a0f7c11 */ /* 0x000fe200080f140f */
[----:B------:R-:W-:-:S04]  /*0320*/  IMAD.WIDE.U32 R10, R19, R4, R16 ;  /* 0x00000004130a7225 */ /* 0x000fc800078e0010 */
[----:B------:R0:W4:Y:S01]  /*0330*/  LDG.E R26, desc[UR4][R14.64] ;  /* 0x000000040e1a7981 */ /* 0x000122000c1e1900 */
[----:B------:R-:W-:Y:S01]  /*0340*/  IMAD R19, R19, R7, R11 ;  /* 0x0000000713137224 */ /* 0x000fe200078e020b */
[----:B------:R-:W-:-:S04]  /*0350*/  LEA R20, P0, R10, UR8, 0x2 ;  /* 0x000000080a147c11 */ /* 0x000fc8000f8010ff */
[----:B------:R-:W-:-:S05]  /*0360*/  LEA.HI.X R21, R10, UR9, R19, 0x2, P0 ;  /* 0x000000090a157c11 */ /* 0x000fca00080f1413 */
[----:B------:R5:W4:Y:S01]  /*0370*/  LDG.E R27, desc[UR4][R20.64] ;  /* 0x00000004141b7981 */ /* 0x000b22000c1e1900 */
[C---:B-1----:R-:W-:Y:S01]  /*0380*/  IADD3 R13, PT, PT, R8.reuse, -0x400, RZ ;  /* 0xfffffc00080d7810 */ /* 0x042fe20007ffe0ff */
[C---:B------:R-:W-:Y:S01]  /*0390*/  VIADD R22, R8.reuse, 0xfffffd00 ;  /* 0xfffffd0008167836 */ /* 0x040fe20000000000 */
[----:B------:R-:W-:-:S03]  /*03a0*/  IADD3 R25, PT, PT, R8, -0x200, RZ ;  /* 0xfffffe0008197810 */ /* 0x000fc60007ffe0ff */
[----:B------:R-:W-:-:S04]  /*03b0*/  IMAD.WIDE.U32 R10, R13, R4, R16 ;  /* 0x000000040d0a7225 */ /* 0x000fc800078e0010 */
[----:B------:R-:W-:Y:S01]  /*03c0*/  IMAD R13, R13, R7, R11 ;  /* 0x000000070d0d7224 */ /* 0x000fe200078e020b */
[----:B------:R-:W-:Y:S01]  /*03d0*/  LEA R12, P0, R10, UR8, 0x2 ;  /* 0x000000080a0c7c11 */ /* 0x000fe2000f8010ff */
[----:B------:R-:W-:-:S03]  /*03e0*/  IMAD.WIDE.U32 R18, R22, R4, R16 ;  /* 0x0000000416127225 */ /* 0x000fc600078e0010 */
[----:B------:R-:W-:Y:S01]  /*03f0*/  LEA.HI.X R13, R10, UR9, R13, 0x2, P0 ;  /* 0x000000090a0d7c11 */ /* 0x000fe200080f140d */
[----:B0-----:R-:W-:Y:S01]  /*0400*/  IMAD R15, R22, R7, R19 ;  /* 0x00000007160f7224 */ /* 0x001fe200078e0213 */
[----:B------:R-:W-:Y:S01]  /*0410*/  LEA R14, P0, R18, UR8, 0x2 ;  /* 0x00000008120e7c11 */ /* 0x000fe2000f8010ff */
[----:B------:R-:W-:-:S03]  /*0420*/  IMAD.WIDE.U32 R10, R25, R4, R16 ;  /* 0x00000004190a7225 */ /* 0x000fc600078e0010 */
[----:B------:R-:W-:Y:S01]  /*0430*/  LEA.HI.X R15, R18, UR9, R15, 0x2, P0 ;  /* 0x00000009120f7c11 */ /* 0x000fe200080f140f */
[----:B------:R-:W-:Y:S01]  /*0440*/  IMAD R25, R25, R7, R11 ;  /* 0x0000000719197224 */ /* 0x000fe200078e020b */
[----:B------:R-:W-:Y:S01]  /*0450*/  LEA R18, P0, R10, UR8, 0x2 ;  /* 0x000000080a127c11 */ /* 0x000fe2000f8010ff */
[----:B-----5:R-:W-:-:S03]  /*0460*/  VIADD R21, R8, 0xffffff00 ;  /* 0xffffff0008157836 */ /* 0x020fc60000000000 */
[----:B------:R-:W-:Y:S01]  /*0470*/  LEA.HI.X R19, R10, UR9, R25, 0x2, P0 ;  /* 0x000000090a137c11 */ /* 0x000fe200080f1419 */
[----:B------:R-:W-:-:S04]  /*0480*/  IMAD.WIDE.U32 R10, R21, R4, R16 ;  /* 0x00000004150a7225 */ /* 0x000fc800078e0010 */
[----:B------:R-:W-:Y:S01]  /*0490*/  IMAD R21, R21, R7, R11 ;  /* 0x0000000715157224 */ /* 0x000fe200078e020b */
[C---:B------:R-:W-:Y:S01]  /*04a0*/  LEA R24, P0, R10.reuse, UR8, 0x2 ;  /* 0x000000080a187c11 */ /* 0x040fe2000f8010ff */
[----:B------:R-:W5:Y:S03]  /*04b0*/  LDG.E R11, desc[UR4][R14.64] ;  /* 0x000000040e0b7981 */ /* 0x000f66000c1e1900 */
[----:B------:R-:W-:Y:S01]  /*04c0*/  LEA.HI.X R25, R10, UR9, R21, 0x2, P0 ;  /* 0x000000090a197c11 */ /* 0x000fe200080f1415 */
[----:B------:R-:W5:Y:S04]  /*04d0*/  LDG.E R18, desc[UR4][R18.64] ;  /* 0x0000000412127981 */ /* 0x000f68000c1e1900 */
[----:B------:R0:W5:Y:S01]  /*04e0*/  LDG.E R10, desc[UR4][R12.64] ;  /* 0x000000040c0a7981 */ /* 0x000162000c1e1900 */
[----:B------:R-:W-:-:S03]  /*04f0*/  IADD3 R22, PT, PT, R8, 0x100, RZ ;  /* 0x0000010008167810 */ /* 0x000fc60007ffe0ff */
[----:B------:R1:W5:Y:S01]  /*0500*/  LDG.E R19, desc[UR4][R24.64] ;  /* 0x0000000418137981 */ /* 0x000362000c1e1900 */
[----:B0-----:R-:W-:-:S04]  /*0510*/  IMAD.WIDE.U32 R12, R8, R4, R16 ;  /* 0x00000004080c7225 */ /* 0x001fc800078e0010 */
[----:B------:R-:W-:Y:S01]  /*0520*/  IMAD R21, R8, R7, R13 ;  /* 0x0000000708157224 */ /* 0x000fe200078e020d */
[----:B------:R-:W-:-:S04]  /*0530*/  LEA R20, P0, R12, UR8, 0x2 ;  /* 0x000000080c147c11 */ /* 0x000fc8000f8010ff */
[----:B------:R-:W-:Y:S01]  /*0540*/  LEA.HI.X R21, R12, UR9, R21, 0x2, P0 ;  /* 0x000000090c157c11 */ /* 0x000fe200080f1415 */
[----:B------:R-:W-:-:S04]  /*0550*/  IMAD.WIDE.U32 R12, R22, R4, R16 ;  /* 0x00000004160c7225 */ /* 0x000fc800078e0010 */
[----:B------:R-:W-:Y:S01]  /*0560*/  IMAD R22, R22, R7, R13 ;  /* 0x0000000716167224 */ /* 0x000fe200078e020d */
[C---:B------:R-:W-:Y:S01]  /*0570*/  LEA R14, P0, R12.reuse, UR8, 0x2 ;  /* 0x000000080c0e7c11 */ /* 0x040fe2000f8010ff */
[----:B------:R-:W5:Y:S03]  /*0580*/  LDG.E R20, desc[UR4][R20.64] ;  /* 0x0000000414147981 */ /* 0x000f66000c1e1900 */
[----:B------:R-:W-:Y:S01]  /*0590*/  LEA.HI.X R15, R12, UR9, R22, 0x2, P0 ;  /* 0x000000090c0f7c11 */ /* 0x000fe200080f1416 */
[----:B------:R-:W-:-:S04]  /*05a0*/  VIADD R22, R8, 0x200 ;  /* 0x0000020008167836 */ /* 0x000fc80000000000 */
[C---:B------:R-:W-:Y:S01]  /*05b0*/  IMAD.WIDE.U32 R12, R22.reuse, R4, R16 ;  /* 0x00000004160c7225 */ /* 0x040fe200078e0010 */
[----:B------:R0:W5:Y:S03]  /*05c0*/  LDG.E R21, desc[UR4][R14.64] ;  /* 0x000000040e157981 */ /* 0x000166000c1e1900 */
[----:B------:R-:W-:Y:S01]  /*05d0*/  IMAD R13, R22, R7, R13 ;  /* 0x00000007160d7224 */ /* 0x000fe200078e020d */
[----:B-1----:R-:W-:Y:S02]  /*05e0*/  LEA R24, P0, R12, UR8, 0x2 ;  /* 0x000000080c187c11 */ /* 0x002fe4000f8010ff */
[----:B0-----:R-:W-:Y:S02]  /*05f0*/  IADD3 R15, PT, PT, R8, 0x300, RZ ;  /* 0x00000300080f7810 */ /* 0x001fe40007ffe0ff */
[----:B------:R-:W-:-:S03]  /*0600*/  LEA.HI.X R25, R12, UR9, R13, 0x2, P0 ;  /* 0x000000090c197c11 */ /* 0x000fc600080f140d */
[C---:B------:R-:W-:Y:S02]  /*0610*/  IMAD.WIDE.U32 R12, R15.reuse, R4, R16 ;  /* 0x000000040f0c7225 */ /* 0x040fe400078e0010 */
[----:B------:R0:W5:Y:S02]  /*0620*/  LDG.E R22, desc[UR4][R24.64] ;  /* 0x0000000418167981 */ /* 0x000164000c1e1900 */
[----:B------:R-:W-:Y:S01]  /*0630*/  IMAD R13, R15, R7, R13 ;  /* 0x000000070f0d7224 */ /* 0x000fe200078e020d */
[----:B------:R-:W-:-:S04]  /*0640*/  LEA R14, P0, R12, UR8, 0x2 ;  /* 0x000000080c0e7c11 */ /* 0x000fc8000f8010ff */
[----:B------:R-:W-:Y:S01]  /*0650*/  LEA.HI.X R15, R12, UR9, R13, 0x2, P0 ;  /* 0x000000090c0f7c11 */ /* 0x000fe200080f140d */
[----:B0-----:R-:W-:-:S04]  /*0660*/  VIADD R25, R8, 0x400 ;  /* 0x0000040008197836 */ /* 0x001fc80000000000 */
[----:B------:R-:W-:-:S04]  /*0670*/  IMAD.WIDE.U32 R12, R25, R4, R16 ;  /* 0x00000004190c7225 */ /* 0x000fc800078e0010 */
[----:B------:R-:W-:Y:S01]  /*0680*/  IMAD R13, R25, R7, R13 ;  /* 0x00000007190d7224 */ /* 0x000fe200078e020d */
[----:B------:R-:W-:-:S04]  /*0690*/  LEA R24, P0, R12, UR8, 0x2 ;  /* 0x000000080c187c11 */ /* 0x000fc8000f8010ff */
[----:B------:R-:W-:-:S05]  /*06a0*/  LEA.HI.X R25, R12, UR9, R13, 0x2, P0 ;  /* 0x000000090c197c11 */ /* 0x000fca00080f140d */
[----:B------:R-:W5:Y:S01]  /*06b0*/  LDG.E R24, desc[UR4][R24.64] ;  /* 0x0000000418187981 */ /* 0x000f62000c1e1900 */
[----:B--2---:R-:W-:-:S03]  /*06c0*/  FADD R29, R29, R23 ;  /* 0x000000171d1d7221 */ /* 0x004fc60000000000 */
[----:B------:R0:W2:Y:S01]  /*06d0*/  LDG.E R23, desc[UR4][R14.64] ;  /* 0x000000040e177981 */ /* 0x0000a2000c1e1900 */
[----:B---3--:R-:W-:Y:S01]  /*06e0*/  FADD R29, R29, R28 ;  /* 0x0000001c1d1d7221 */ /* 0x008fe20000000000 */
[----:B------:R-:W-:-:S05]  /*06f0*/  IADD3 R28, PT, PT, R8, 0x500, RZ ;  /* 0x00000500081c7810 */ /* 0x000fca0007ffe0ff */
[----:B------:R-:W-:-:S04]  /*0700*/  IMAD.WIDE.U32 R12, R28, R4, R16 ;  /* 0x000000041c0c7225 */ /* 0x000fc800078e0010 */
[----:B------:R-:W-:Y:S01]  /*0710*/  IMAD R13, R28, R7, R13 ;  /* 0x000000071c0d7224 */ /* 0x000fe200078e020d */
[----:B------:R-:W-:Y:S01]  /*0720*/  LEA R28, P0, R12, UR8, 0x2 ;  /* 0x000000080c1c7c11 */ /* 0x000fe2000f8010ff */
[----:B----4-:R-:W-:-:S03]  /*0730*/  FADD R26, R29, R26 ;  /* 0x0000001a1d1a7221 */ /* 0x010fc60000000000 */
[----:B------:R-:W-:Y:S01]  /*0740*/  LEA.HI.X R29, R12, UR9, R13, 0x2, P0 ;  /* 0x000000090c1d7c11 */ /* 0x000fe200080f140d */
[----:B------:R-:W-:-:S04]  /*0750*/  VIADD R13, R8, 0x600 ;  /* 0x00000600080d7836 */ /* 0x000fc80000000000 */
[C---:B0-----:R-:W-:Y:S01]  /*0760*/  IMAD.WIDE.U32 R14, R13.reuse, R4, R16 ;  /* 0x000000040d0e7225 */ /* 0x041fe200078e0010 */
[----:B------:R-:W3:Y:S03]  /*0770*/  LDG.E R25, desc[UR4][R28.64] ;  /* 0x000000041c197981 */ /* 0x000ee6000c1e1900 */
[----:B------:R-:W-:Y:S01]  /*0780*/  FADD R27, R26, R27 ;  /* 0x0000001b1a1b7221 */ /* 0x000fe20000000000 */
[----:B------:R-:W-:Y:S01]  /*0790*/  IADD3 R26, PT, PT, R8, 0x700, RZ ;  /* 0x00000700081a7810 */ /* 0x000fe20007ffe0ff */
[----:B------:R-:W-:Y:S01]  /*07a0*/  IMAD R13, R13, R7, R15 ;  /* 0x000000070d0d7224 */ /* 0x000fe200078e020f */
[----:B------:R-:W-:-:S04]  /*07b0*/  LEA R12, P0, R14, UR8, 0x2 ;  /* 0x000000080e0c7c11 */ /* 0x000fc8000f8010ff */
[----:B------:R-:W-:Y:S01]  /*07c0*/  LEA.HI.X R13, R14, UR9, R13, 0x2, P0 ;  /* 0x000000090e0d7c11 */ /* 0x000fe200080f140d */
[----:B------:R-:W-:-:S04]  /*07d0*/  IMAD.WIDE.U32 R14, R26, R4, R16 ;  /* 0x000000041a0e7225 */ /* 0x000fc800078e0010 */
[----:B------:R-:W-:Y:S01]  /*07e0*/  IMAD R15, R26, R7, R15 ;  /* 0x000000071a0f7224 */ /* 0x000fe200078e020f */
[C---:B------:R-:W-:Y:S01]  /*07f0*/  LEA R16, P0, R14.reuse, UR8, 0x2 ;  /* 0x000000080e107c11 */ /* 0x040fe2000f8010ff */
[----:B------:R-:W4:Y:S03]  /*0800*/  LDG.E R12, desc[UR4][R12.64] ;  /* 0x000000040c0c7981 */ /* 0x000f26000c1e1900 */
[----:B------:R-:W-:-:S05]  /*0810*/  LEA.HI.X R17, R14, UR9, R15, 0x2, P0 ;  /* 0x000000090e117c11 */ /* 0x000fca00080f140f */
[----:B------:R-:W4:Y:S01]  /*0820*/  LDG.E R16, desc[UR4][R16.64] ;  /* 0x0000000410107981 */ /* 0x000f22000c1e1900 */
[----:B-----5:R-:W-:-:S04]  /*0830*/  FADD R10, R27, R10 ;  /* 0x0000000a1b0a7221 */ /* 0x020fc80000000000 */
[----:B------:R-:W-:-:S04]  /*0840*/  FADD R11, R10, R11 ;  /* 0x0000000b0a0b7221 */ /* 0x000fc80000000000 */
[----:B------:R-:W-:-:S04]  /*0850*/  FADD R18, R11, R18 ;  /* 0x000000120b127221 */ /* 0x000fc80000000000 */
[----:B------:R-:W-:Y:S01]  /*0860*/  FADD R19, R18, R19 ;  /* 0x0000001312137221 */ /* 0x000fe20000000000 */
[----:B------:R-:W-:-:S03]  /*0870*/  IADD3 R9, PT, PT, R9, 0x10, RZ ;  /* 0x0000001009097810 */ /* 0x000fc60007ffe0ff */
[----:B------:R-:W-:Y:S01]  /*0880*/  FADD R20, R19, R20 ;  /* 0x0000001413147221 */ /* 0x000fe20000000000 */
[----:B------:R-:W-:-:S03]  /*0890*/  ISETP.NE.AND P0, PT, R9, RZ, PT ;  /* 0x000000ff0900720c */ /* 0x000fc60003f05270 */
[----:B------:R-:W-:-:S04]  /*08a0*/  FADD R21, R20, R21 ;  /* 0x0000001514157221 */ /* 0x000fc80000000000 */
[----:B------:R-:W-:Y:S01]  /*08b0*/  FADD R22, R21, R22 ;  /* 0x0000001615167221 */ /* 0x000fe20000000000 */
[----:B------:R-:W-:-:S03]  /*08c0*/  VIADD R8, R8, 0x1000 ;  /* 0x0000100008087836 */ /* 0x000fc60000000000 */
[----:B--2---:R-:W-:-:S04]  /*08d0*/  FADD R23, R22, R23 ;  /* 0x0000001716177221 */ /* 0x004fc80000000000 */
[----:B------:R-:W-:-:S04]  /*08e0*/  FADD R24, R23, R24 ;  /* 0x0000001817187221 */ /* 0x000fc80000000000 */
[----:B---3--:R-:W-:-:S04]  /*08f0*/  FADD R25, R24, R25 ;  /* 0x0000001918197221 */ /* 0x008fc80000000000 */
[----:B----4-:R-:W-:-:S04]  /*0900*/  FADD R25, R25, R12 ;  /* 0x0000000c19197221 */ /* 0x010fc80000000000 */
[----:B------:R-:W-:Y:S01]  /*0910*/  FADD R23, R25, R16 ;  /* 0x0000001019177221 */ /* 0x000fe20000000000 */
[----:B------:R-:W-:Y:S06]  /*0920*/  @P0 BRA `(.L_x_5) ;  /* 0xfffffff800280947 */ /* 0x000fec000383ffff */
[----:B------:R-:W-:Y:S05]  /*0930*/  BSYNC.RECONVERGENT B2 ;  /* 0x0000000000027941 */ /* 0x000fea0003800200 */
.L_x_4:
[----:B------:R-:W-:-:S07]  /*0940*/  IADD3 R27, PT, PT, R8, -0x800, RZ ;  /* 0xfffff800081b7810 */ /* 0x000fce0007ffe0ff */
.L_x_3:
[----:B------:R-:W-:Y:S05]  /*0950*/  BSYNC.RECONVERGENT B1 ;  /* 0x0000000000017941 */ /* 0x000fea0003800200 */
.L_x_2:
[----:B------:R-:W-:-:S13]  /*0960*/  ISETP.NE.AND P0, PT, R6, RZ, PT ;  /* 0x000000ff0600720c */ /* 0x000fda0003f05270 */
[----:B------:R-:W-:Y:S05]  /*0970*/  @!P0 BRA `(.L_x_1) ;  /* 0x0000000400f08947 */ /* 0x000fea0003800000 */
[----:B------:R-:W-:Y:S01]  /*0980*/  ISETP.GE.U32.AND P1, PT, R6, 0x8, PT ;  /* 0x000000080600780c */ /* 0x000fe20003f26070 */
[----:B------:R-:W-:Y:S01]  /*0990*/  BSSY.RECONVERGENT B1, `(.L_x_6) ;  /* 0x000003f000017945 */ /* 0x000fe20003800200 */
[----:B------:R-:W-:-:S04]  /*09a0*/  LOP3.LUT R22, R5, 0x7, RZ, 0xc0, !PT ;  /* 0x0000000705167812 */ /* 0x000fc800078ec0ff */
[----:B------:R-:W-:-:S07]  /*09b0*/  ISETP.NE.AND P0, PT, R22, RZ, PT ;  /* 0x000000ff1600720c */ /* 0x000fce0003f05270 */
[----:B------:R-:W-:Y:S06]  /*09c0*/  @!P1 BRA `(.L_x_7) ;  /* 0x0000000000ec9947 */ /* 0x000fec0003800000 */
[----:B------:R-:W0:Y:S01]  /*09d0*/  LDCU.64 UR10, c[0x0][0x380] ;  /* 0x00007000ff0a77ac */ /* 0x000e220008000a00 */
[----:B------:R-:W-:Y:S01]  /*09e0*/  HFMA2 R17, -RZ, RZ, 0, 0 ;  /* 0x00000000ff117431 */ /* 0x000fe200000001ff */
[C---:B------:R-:W-:Y:S01]  /*09f0*/  IADD3 R9, PT, PT, R27.reuse, 0x100, RZ ;  /* 0x000001001b097810 */ /* 0x040fe20007ffe0ff */
[----:B------:R-:W-:Y:S01]  /*0a00*/  IMAD.MOV.U32 R16, RZ, RZ, R2 ;  /* 0x000000ffff107224 */ /* 0x000fe200078e0002 */
[----:B------:R-:W-:-:S03]  /*0a10*/  IADD3 R25, PT, PT, R27, 0x400, RZ ;  /* 0x000004001b197810 */ /* 0x000fc60007ffe0ff */
[----:B------:R-:W-:-:S04]  /*0a20*/  IMAD.WIDE.U32 R10, R9, R4, R16 ;  /* 0x00000004090a7225 */ /* 0x000fc800078e0010 */
[----:B------:R-:W-:Y:S01]  /*0a30*/  IMAD R13, R9, R7, R11 ;  /* 0x00000007090d7224 */ /* 0x000fe200078e020b */
[C---:B------:R-:W-:Y:S01]  /*0a40*/  IADD3 R11, PT, PT, R27.reuse, 0x200, RZ ;  /* 0x000002001b0b7810 */ /* 0x040fe20007ffe0ff */
[----:B------:R-:W-:Y:S01]  /*0a50*/  IMAD.WIDE.U32 R8, R27, R4, R16 ;  /* 0x000000041b087225 */ /* 0x000fe200078e0010 */
[----:B0-----:R-:W-:-:S03]  /*0a60*/  LEA R14, P1, R10, UR10, 0x2 ;  /* 0x0000000a0a0e7c11 */ /* 0x001fc6000f8210ff */
[-C--:B------:R-:W-:Y:S01]  /*0a70*/  IMAD.WIDE.U32 R20, R11, R4.reuse, R16 ;  /* 0x000000040b147225 */ /* 0x080fe200078e0010 */
[----:B------:R-:W-:Y:S02]  /*0a80*/  LEA.HI.X R15, R10, UR11, R13, 0x2, P1 ;  /* 0x0000000b0a0f7c11 */ /* 0x000fe400088f140d */
[----:B------:R-:W-:Y:S01]  /*0a90*/  LEA R10, P2, R8, UR10, 0x2 ;  /* 0x0000000a080a7c11 */ /* 0x000fe2000f8410ff */
[C---:B------:R-:W-:Y:S01]  /*0aa0*/  VIADD R13, R27.reuse, 0x300 ;  /* 0x000003001b0d7836 */ /* 0x040fe20000000000 */
[----:B------:R-:W-:Y:S01]  /*0ab0*/  LEA R12, P1, R20, UR10, 0x2 ;  /* 0x0000000a140c7c11 */ /* 0x000fe2000f8210ff */
[----:B------:R-:W-:Y:S01]  /*0ac0*/  IMAD R29, R27, R7, R9 ;  /* 0x000000071b1d7224 */ /* 0x000fe200078e0209 */
[----:B------:R-:W2:Y:S01]  /*0ad0*/  LDG.E R6, desc[UR4][R14.64] ;  /* 0x000000040e067981 */ /* 0x000ea2000c1e1900 */
[----:B------:R-:W-:-:S04]  /*0ae0*/  IMAD.WIDE.U32 R18, R13, R4, R16 ;  /* 0x000000040d127225 */ /* 0x000fc800078e0010 */
[-C--:B------:R-:W-:Y:S01]  /*0af0*/  IMAD R9, R11, R7.reuse, R21 ;  /* 0x000000070b097224 */ /* 0x080fe200078e0215 */
[----:B------:R-:W-:Y:S01]  /*0b00*/  LEA.HI.X R11, R8, UR11, R29, 0x2, P2 ;  /* 0x0000000b080b7c11 */ /* 0x000fe200090f141d */
[-C--:B------:R-:W-:Y:S01]  /*0b10*/  IMAD R19, R13, R7.reuse, R19 ;  /* 0x000000070d137224 */ /* 0x080fe200078e0213 */
[----:B------:R-:W-:Y:S02]  /*0b20*/  LEA R8, P2, R18, UR10, 0x2 ;  /* 0x0000000a12087c11 */ /* 0x000fe4000f8410ff */
[----:B------:R-:W-:Y:S01]  /*0b30*/  LEA.HI.X R13, R20, UR11, R9, 0x2, P1 ;  /* 0x0000000b140d7c11 */ /* 0x000fe200088f1409 */
[-C--:B------:R-:W-:Y:S01]  /*0b40*/  IMAD.WIDE.U32 R20, R25, R4.reuse, R16 ;  /* 0x0000000419147225 */ /* 0x080fe200078e0010 */
[----:B------:R-:W-:Y:S01]  /*0b50*/  LEA.HI.X R9, R18, UR11, R19, 0x2, P2 ;  /* 0x0000000b12097c11 */ /* 0x000fe200090f1413 */
[----:B------:R0:W3:Y:S01]  /*0b60*/  LDG.E R10, desc[UR4][R10.64] ;  /* 0x000000040a0a7981 */ /* 0x0000e2000c1e1900 */
[----:B------:R-:W-:Y:S01]  /*0b70*/  IADD3 R29, PT, PT, R27, 0x500, RZ ;  /* 0x000005001b1d7810 */ /* 0x000fe20007ffe0ff */
[-C--:B------:R-:W-:Y:S01]  /*0b80*/  IMAD R25, R25, R7.reuse, R21 ;  /* 0x0000000719197224 */ /* 0x080fe200078e0215 */
[C---:B------:R-:W-:Y:S01]  /*0b90*/  LEA R18, P1, R20.reuse, UR10, 0x2 ;  /* 0x0000000a14127c11 */ /* 0x040fe2000f8210ff */
[----:B------:R-:W4:Y:S03]  /*0ba0*/  LDG.E R12, desc[UR4][R12.64] ;  /* 0x000000040c0c7981 */ /* 0x000f26000c1e1900 */
[----:B------:R-:W-:Y:S01]  /*0bb0*/  LEA.HI.X R19, R20, UR11, R25, 0x2, P1 ;  /* 0x0000000b14137c11 */ /* 0x000fe200088f1419 */
[-C--:B------:R-:W-:Y:S01]  /*0bc0*/  IMAD.WIDE.U32 R20, R29, R4.reuse, R16 ;  /* 0x000000041d147225 */ /* 0x080fe200078e0010 */
[----:B------:R-:W-:Y:S01]  /*0bd0*/  IADD3 R26, PT, PT, R27, 0x700, RZ ;  /* 0x000007001b1a7810 */ /* 0x000fe20007ffe0ff */
[----:B------:R-:W5:Y:S02]  /*0be0*/  LDG.E R8, desc[UR4][R8.64] ;  /* 0x0000000408087981 */ /* 0x000f64000c1e1900 */
[----:B------:R-:W-:Y:S01]  /*0bf0*/  IMAD R21, R29, R7, R21 ;  /* 0x000000071d157224 */ /* 0x000fe200078e0215 */
[C---:B------:R-:W-:Y:S01]  /*0c00*/  LEA R24, P1, R20.reuse, UR10, 0x2 ;  /* 0x0000000a14187c11 */ /* 0x040fe2000f8210ff */
[----:B------:R-:W-:Y:S01]  /*0c10*/  VIADD R29, R27, 0x600 ;  /* 0x000006001b1d7836 */ /* 0x000fe20000000000 */
[----:B------:R-:W5:Y:S02]  /*0c20*/  LDG.E R18, desc[UR4][R18.64] ;  /* 0x0000000412127981 */ /* 0x000f64000c1e1900 */
[----:B------:R-:W-:Y:S01]  /*0c30*/  LEA.HI.X R25, R20, UR11, R21, 0x2, P1 ;  /* 0x0000000b14197c11 */ /* 0x000fe200088f1415 */
[----:B------:R-:W-:-:S04]  /*0c40*/  IMAD.WIDE.U32 R20, R29, R4, R16 ;  /* 0x000000041d147225 */ /* 0x000fc800078e0010 */
[-C--:B------:R-:W-:Y:S01]  /*0c50*/  IMAD R29, R29, R7.reuse, R21 ;  /* 0x000000071d1d7224 */ /* 0x080fe200078e0215 */
[----:B------:R-:W-:Y:S01]  /*0c60*/  LEA R28, P1, R20, UR10, 0x2 ;  /* 0x0000000a141c7c11 */ /* 0x000fe2000f8210ff */
[----:B------:R-:W-:Y:S01]  /*0c70*/  IMAD.WIDE.U32 R16, R26, R4, R16 ;  /* 0x000000041a107225 */ /* 0x000fe200078e0010 */
[----:B------:R-:W5:Y:S02]  /*0c80*/  LDG.E R25, desc[UR4][R24.64] ;  /* 0x0000000418197981 */ /* 0x000f64000c1e1900 */
[----:B------:R-:W-:Y:S01]  /*0c90*/  LEA.HI.X R29, R20, UR11, R29, 0x2, P1 ;  /* 0x0000000b141d7c11 */ /* 0x000fe200088f141d */
[----:B0-----:R-:W-:Y:S01]  /*0ca0*/  IMAD R11, R26, R7, R17 ;  /* 0x000000071a0b7224 */ /* 0x001fe200078e0211 */
[----:B------:R-:W-:-:S04]  /*0cb0*/  LEA R14, P1, R16, UR10, 0x2 ;  /* 0x0000000a100e7c11 */ /* 0x000fc8000f8210ff */
[----:B------:R-:W-:Y:S01]  /*0cc0*/  LEA.HI.X R15, R16, UR11, R11, 0x2, P1 ;  /* 0x0000000b100f7c11 */ /* 0x000fe200088f140b */
[----:B------:R-:W5:Y:S05]  /*0cd0*/  LDG.E R29, desc[UR4][R28.64] ;  /* 0x000000041c1d7981 */ /* 0x000f6a000c1e1900 */
[----:B------:R-:W5:Y:S01]  /*0ce0*/  LDG.E R15, desc[UR4][R14.64] ;  /* 0x000000040e0f7981 */ /* 0x000f62000c1e1900 */
[----:B------:R-:W-:Y:S01]  /*0cf0*/  IADD3 R27, PT, PT, R27, 0x800, RZ ;  /* 0x000008001b1b7810 */ /* 0x000fe20007ffe0ff */
[----:B---3--:R-:W-:-:S04]  /*0d00*/  FADD R23, R23, R10 ;  /* 0x0000000a17177221 */ /* 0x008fc80000000000 */
[----:B--2---:R-:W-:-:S04]  /*0d10*/  FADD R23, R23, R6 ;  /* 0x0000000617177221 */ /* 0x004fc80000000000 */
[----:B----4-:R-:W-:-:S04]  /*0d20*/  FADD R23, R23, R12 ;  /* 0x0000000c17177221 */ /* 0x010fc80000000000 */
[----:B-----5:R-:W-:-:S04]  /*0d30*/  FADD R23, R23, R8 ;  /* 0x0000000817177221 */ /* 0x020fc80000000000 */
[----:B------:R-:W-:-:S04]  /*0d40*/  FADD R18, R23, R18 ;  /* 0x0000001217127221 */ /* 0x000fc80000000000 */
[----:B------:R-:W-:-:S04]  /*0d50*/  FADD R18, R18, R25 ;  /* 0x0000001912127221 */ /* 0x000fc80000000000 */
[----:B------:R-:W-:-:S04]  /*0d60*/  FADD R18, R18, R29 ;  /* 0x0000001d12127221 */ /* 0x000fc80000000000 */
[----:B------:R-:W-:-:S07]  /*0d70*/  FADD R23, R18, R15 ;  /* 0x0000000f12177221 */ /* 0x000fce0000000000 */
.L_x_7:
[----:B------:R-:W-:Y:S05]  /*0d80*/  BSYNC.RECONVERGENT B1 ;  /* 0x0000000000017941 */ /* 0x000fea0003800200 */
.L_x_6:
[----:B------:R-:W-:Y:S05]  /*0d90*/  @!P0 BRA `(.L_x_1) ;  /* 0x0000000000e88947 */ /* 0x000fea0003800000 */
[----:B------:R-:W-:Y:S01]  /*0da0*/  ISETP.GE.U32.AND P1, PT, R22, 0x4, PT ;  /* 0x000000041600780c */ /* 0x000fe20003f26070 */
[----:B------:R-:W-:Y:S01]  /*0db0*/  BSSY.RECONVERGENT B1, `(.L_x_8) ;  /* 0x0000023000017945 */ /* 0x000fe20003800200 */
[----:B------:R-:W-:-:S04]  /*0dc0*/  LOP3.LUT R5, R5, 0x3, RZ, 0xc0, !PT ;  /* 0x0000000305057812 */ /* 0x000fc800078ec0ff */
[----:B------:R-:W-:-:S07]  /*0dd0*/  ISETP.NE.AND P0, PT, R5, RZ, PT ;  /* 0x000000ff0500720c */ /* 0x000fce0003f05270 */
[----:B------:R-:W-:Y:S06]  /*0de0*/  @!P1 BRA `(.L_x_9) ;  /* 0x00000000007c9947 */ /* 0x000fec0003800000 */
[----:B------:R-:W0:Y:S01]  /*0df0*/  LDCU.64 UR10, c[0x0][0x380] ;  /* 0x00007000ff0a77ac */ /* 0x000e220008000a00 */
[----:B------:R-:W-:Y:S01]  /*0e00*/  MOV R17, RZ ;  /* 0x000000ff00117202 */ /* 0x000fe20000000f00 */
[----:B------:R-:W-:Y:S01]  /*0e10*/  IMAD.MOV.U32 R16, RZ, RZ, R2 ;  /* 0x000000ffff107224 */ /* 0x000fe200078e0002 */
[C---:B------:R-:W-:Y:S01]  /*0e20*/  IADD3 R11, PT, PT, R27.reuse, 0x100, RZ ;  /* 0x000001001b0b7810 */ /* 0x040fe20007ffe0ff */
[C---:B------:R-:W-:Y:S01]  /*0e30*/  VIADD R21, R27.reuse, 0x200 ;  /* 0x000002001b157836 */ /* 0x040fe20000000000 */
[C---:B------:R-:W-:Y:S01]  /*0e40*/  IADD3 R25, PT, PT, R27.reuse, 0x300, RZ ;  /* 0x000003001b197810 */ /* 0x040fe20007ffe0ff */
[----:B------:R-:W-:-:S04]  /*0e50*/  IMAD.WIDE.U32 R8, R27, R4, R16 ;  /* 0x000000041b087225 */ /* 0x000fc800078e0010 */
[----:B------:R-:W-:Y:S02]  /*0e60*/  IMAD R9, R27, R7, R9 ;  /* 0x000000071b097224 */ /* 0x000fe400078e0209 */
[----:B------:R-:W-:-:S04]  /*0e70*/  IMAD.WIDE.U32 R18, R11, R4, R16 ;  /* 0x000000040b127225 */ /* 0x000fc800078e0010 */
[----:B------:R-:W-:Y:S01]  /*0e80*/  IMAD.WIDE.U32 R14, R21, R4, R16 ;  /* 0x00000004150e7225 */ /* 0x000fe200078e0010 */
[----:B0-----:R-:W-:-:S03]  /*0e90*/  LEA R12, P1, R8, UR10, 0x2 ;  /* 0x0000000a080c7c11 */ /* 0x001fc6000f8210ff */
[-C--:B------:R-:W-:Y:S01]  /*0ea0*/  IMAD R11, R11, R7.reuse, R19 ;  /* 0x000000070b0b7224 */ /* 0x080fe200078e0213 */
[----:B------:R-:W-:Y:S01]  /*0eb0*/  LEA.HI.X R13, R8, UR11, R9, 0x2, P1 ;  /* 0x0000000b080d7c11 */ /* 0x000fe200088f1409 */
[-C--:B------:R-:W-:Y:S01]  /*0ec0*/  IMAD R21, R21, R7.reuse, R15 ;  /* 0x0000000715157224 */ /* 0x080fe200078e020f */
[----:B------:R-:W-:Y:S01]  /*0ed0*/  LEA R10, P1, R18, UR10, 0x2 ;  /* 0x0000000a120a7c11 */ /* 0x000fe2000f8210ff */
[C---:B------:R-:W-:Y:S01]  /*0ee0*/  IMAD.WIDE.U32 R16, R25.reuse, R4, R16 ;  /* 0x0000000419107225 */ /* 0x040fe200078e0010 */
[----:B------:R-:W-:Y:S01]  /*0ef0*/  LEA R8, P2, R14, UR10, 0x2 ;  /* 0x0000000a0e087c11 */ /* 0x000fe2000f8410ff */
[----:B------:R-:W2:Y:S01]  /*0f00*/  LDG.E R12, desc[UR4][R12.64] ;  /* 0x000000040c0c7981 */ /* 0x000ea2000c1e1900 */
[----:B------:R-:W-:Y:S01]  /*0f10*/  LEA.HI.X R11, R18, UR11, R11, 0x2, P1 ;  /* 0x0000000b120b7c11 */ /* 0x000fe200088f140b */
[----:B------:R-:W-:Y:S01]  /*0f20*/  IMAD R25, R25, R7, R17 ;  /* 0x0000000719197224 */ /* 0x000fe200078e0211 */
[----:B------:R-:W-:Y:S02]  /*0f30*/  LEA.HI.X R9, R14, UR11, R21, 0x2, P2 ;  /* 0x0000000b0e097c11 */ /* 0x000fe400090f1415 */
[C---:B------:R-:W-:Y:S01]  /*0f40*/  LEA R14, P1, R16.reuse, UR10, 0x2 ;  /* 0x0000000a100e7c11 */ /* 0x040fe2000f8210ff */
[----:B------:R-:W3:Y:S03]  /*0f50*/  LDG.E R10, desc[UR4][R10.64] ;  /* 0x000000040a0a7981 */ /* 0x000ee6000c1e1900 */
[----:B------:R-:W-:Y:S01]  /*0f60*/  LEA.HI.X R15, R16, UR11, R25, 0x2, P1 ;  /* 0x0000000b100f7c11 */ /* 0x000fe200088f1419 */
[----:B------:R-:W4:Y:S04]  /*0f70*/  LDG.E R8, desc[UR4][R8.64] ;  /* 0x0000000408087981 */ /* 0x000f28000c1e1900 */
[----:B------:R-:W5:Y:S01]  /*0f80*/  LDG.E R14, desc[UR4][R14.64] ;  /* 0x000000040e0e7981 */ /* 0x000f62000c1e1900 */
[----:B------:R-:W-:Y:S01]  /*0f90*/  IADD3 R27, PT, PT, R27, 0x400, RZ ;  /* 0x000004001b1b7810 */ /* 0x000fe20007ffe0ff */
[----:B--2---:R-:W-:-:S04]  /*0fa0*/  FADD R23, R23, R12 ;  /* 0x0000000c17177221 */ /* 0x004fc80000000000 */
[----:B---3--:R-:W-:-:S04]  /*0fb0*/  FADD R23, R23, R10 ;  /* 0x0000000a17177221 */ /* 0x008fc80000000000 */
[----:B----4-:R-:W-:-:S04]  /*0fc0*/  FADD R23, R23, R8 ;  /* 0x0000000817177221 */ /* 0x010fc80000000000 */
[----:B-----5:R-:W-:-:S07]  /*0fd0*/  FADD R23, R23, R14 ;  /* 0x0000000e17177221 */ /* 0x020fce0000000000 */
.L_x_9:
[----:B------:R-:W-:Y:S05]  /*0fe0*/  BSYNC.RECONVERGENT B1 ;  /* 0x0000000000017941 */ /* 0x000fea0003800200 */
.L_x_8:
[----:B------:R-:W-:Y:S05]  /*0ff0*/  @!P0 BRA `(.L_x_1) ;  /* 0x0000000000508947 */ /* 0x000fea0003800000 */
[----:B------:R-:W0:Y:S01]  /*1000*/  LDCU.64 UR10, c[0x0][0x380] ;  /* 0x00007000ff0a77ac */ /* 0x000e220008000a00 */
[----:B------:R-:W-:Y:S02]  /*1010*/  HFMA2 R9, -RZ, RZ, 0, 0 ;  /* 0x00000000ff097431 */ /* 0x000fe400000001ff */
[----:B------:R-:W-:Y:S01]  /*1020*/  IMAD.MOV.U32 R8, RZ, RZ, R2 ;  /* 0x000000ffff087224 */ /* 0x000fe200078e0002 */
[C---:B------:R-:W-:Y:S01]  /*1030*/  SHF.L.U64.HI R12, R4.reuse, 0xa, R7 ;  /* 0x0000000a040c7819 */ /* 0x040fe20000010207 */
[----:B------:R-:W-:Y:S01]  /*1040*/  IMAD R11, R7, R27, RZ ;  /* 0x0000001b070b7224 */ /* 0x000fe200078e02ff */
[----:B------:R-:W-:Y:S01]  /*1050*/  SHF.L.U32 R7, R4, 0xa, RZ ;  /* 0x0000000a04077819 */ /* 0x000fe200000006ff */
[----:B------:R-:W-:Y:S02]  /*1060*/  IMAD.MOV R6, RZ, RZ, -R5 ;  /* 0x000000ffff067224 */ /* 0x000fe400078e0a05 */
[----:B------:R-:W-:-:S05]  /*1070*/  IMAD.WIDE.U32 R8, R27, R4, R8 ;  /* 0x000000041b087225 */ /* 0x000fca00078e0008 */
[----:B------:R-:W-:Y:S02]  /*1080*/  IADD3 R11, PT, PT, R9, R11, RZ ;  /* 0x0000000b090b7210 */ /* 0x000fe40007ffe0ff */
[----:B0-----:R-:W-:-:S04]  /*1090*/  LEA R10, P0, R8, UR10, 0x2 ;  /* 0x0000000a080a7c11 */ /* 0x001fc8000f8010ff */
[----:B------:R-:W-:-:S09]  /*10a0*/  LEA.HI.X R11, R8, UR11, R11, 0x2, P0 ;  /* 0x0000000b080b7c11 */ /* 0x000fd200080f140b */
.L_x_10:
[----:B------:R-:W-:Y:S01]  /*10b0*/  MOV R4, R10 ;  /* 0x0000000a00047202 */ /* 0x000fe20000000f00 */
[----:B------:R-:W-:-:S05]  /*10c0*/  IMAD.MOV.U32 R5, RZ, RZ, R11 ;  /* 0x000000ffff057224 */ /* 0x000fca00078e000b */
[----:B------:R-:W2:Y:S01]  /*10d0*/  LDG.E R4, desc[UR4][R4.64] ;  /* 0x0000000404047981 */ /* 0x000ea2000c1e1900 */
[----:B------:R-:W-:Y:S02]  /*10e0*/  IADD3 R6, PT, PT, R6, 0x1, RZ ;  /* 0x0000000106067810 */ /* 0x000fe40007ffe0ff */
[----:B------:R-:W-:Y:S02]  /*10f0*/  IADD3 R10, P1, PT, R10, R7, RZ ;  /* 0x000000070a0a7210 */ /* 0x000fe40007f3e0ff */
[----:B------:R-:W-:Y:S02]  /*1100*/  ISETP.NE.AND P0, PT, R6, RZ, PT ;  /* 0x000000ff0600720c */ /* 0x000fe40003f05270 */
[----:B------:R-:W-:Y:S01]  /*1110*/  IADD3.X R11, PT, PT, R11, R12, RZ, P1, !PT ;  /* 0x0000000c0b0b7210 */ /* 0x000fe20000ffe4ff */
[----:B--2---:R-:W-:-:S10]  /*1120*/  FADD R23, R4, R23 ;  /* 0x0000001704177221 */ /* 0x004fd40000000000 */
[----:B------:R-:W-:Y:S05]  /*1130*/  @P0 BRA `(.L_x_10) ;  /* 0xfffffffc00dc0947 */ /* 0x000fea000383ffff */
.L_x_1:
[----:B------:R-:W-:Y:S05]  /*1140*/  BSYNC.RECONVERGENT B0 ;  /* 0x0000000000007941 */ /* 0x000fea0003800200 */
.L_x_0:
[----:B------:R-:W0:Y:S01]  /*1150*/  SHFL.DOWN PT, R4, R23, 0x10, 0x1f ;  /* 0x0a001f0017047f89 */ /* 0x000e2200000e0000 */
[----:B------:R-:W-:Y:S02]  /*1160*/  ISETP.NE.AND P0, PT, R3, RZ, PT ;  /* 0x000000ff0300720c */ /* 0x000fe40003f05270 */
[----:B------:R-:W-:-:S11]  /*1170*/  ISETP.GT.U32.AND P1, PT, R0, 0x1f, PT ;  /* 0x0000001f0000780c */ /* 0x000fd60003f24070 */
[----:B------:R-:W1:Y:S01]  /*1180*/  @!P0 S2R R11, SR_CgaCtaId ;  /* 0x00000000000b8919 */ /* 0x000e620000008800 */
[----:B------:R-:W-:Y:S02]  /*1190*/  @!P0 MOV R10, 0x400 ;  /* 0x00000400000a8802 */ /* 0x000fe40000000f00 */
[----:B------:R-:W-:-:S04]  /*11a0*/  @!P0 SHF.R.U32.HI R9, RZ, 0x3, R0 ;  /* 0x00000003ff098819 */ /* 0x000fc80000011600 */
[----:B------:R-:W-:Y:S01]  /*11b0*/  @!P0 LOP3.LUT R9, R9, 0x7c, RZ, 0xc0, !PT ;  /* 0x0000007c09098812 */ /* 0x000fe200078ec0ff */
[----:B0-----:R-:W-:-:S05]  /*11c0*/  FADD R4, R4, R23 ;  /* 0x0000001704047221 */ /* 0x001fca0000000000 */
[----:B------:R-:W0:Y:S01]  /*11d0*/  SHFL.DOWN PT, R5, R4, 0x8, 0x1f ;  /* 0x09001f0004057f89 */ /* 0x000e2200000e0000 */
[----:B-1----:R-:W-:-:S05]  /*11e0*/  @!P0 LEA R10, R11, R10, 0x18 ;  /* 0x0000000a0b0a8211 */ /* 0x002fca00078ec0ff */
[----:B------:R-:W-:Y:S02]  /*11f0*/  @!P0 IMAD.IADD R9, R9, 0x1, R10 ;  /* 0x0000000109098824 */ /* 0x000fe400078e020a */
[----:B0-----:R-:W-:-:S05]  /*1200*/  FADD R5, R4, R5 ;  /* 0x0000000504057221 */ /* 0x001fca0000000000 */
[----:B------:R-:W0:Y:S02]  /*1210*/  SHFL.DOWN PT, R6, R5, 0x4, 0x1f ;  /* 0x08801f0005067f89 */ /* 0x000e2400000e0000 */
[----:B0-----:R-:W-:-:S05]  /*1220*/  FADD R6, R5, R6 ;  /* 0x0000000605067221 */ /* 0x001fca0000000000 */
[----:B------:R-:W0:Y:S02]  /*1230*/  SHFL.DOWN PT, R7, R6, 0x2, 0x1f ;  /* 0x08401f0006077f89 */ /* 0x000e2400000e0000 */
[----:B0-----:R-:W-:-:S05]  /*1240*/  FADD R7, R6, R7 ;  /* 0x0000000706077221 */ /* 0x001fca0000000000 */
[----:B------:R-:W0:Y:S02]  /*1250*/  SHFL.DOWN PT, R8, R7, 0x1, 0x1f ;  /* 0x08201f0007087f89 */ /* 0x000e2400000e0000 */
[----:B0-----:R-:W-:-:S05]  /*1260*/  FADD R8, R7, R8 ;  /* 0x0000000807087221 */ /* 0x001fca0000000000 */
[----:B------:R0:W-:Y:S01]  /*1270*/  @!P0 STS [R9], R8 ;  /* 0x0000000809008388 */ /* 0x0001e20000000800 */
[----:B------:R-:W-:Y:S06]  /*1280*/  BAR.SYNC.DEFER_BLOCKING 0x0 ;  /* 0x0000000000007b1d */ /* 0x000fec0000010000 */
[----:B------:R-:W-:Y:S05]  /*1290*/  @P1 EXIT ;  /* 0x000000000000194d */ /* 0x000fea0003800000 */
[----:B------:R-:W-:-:S13]  /*12a0*/  ISETP.GT.U32.AND P1, PT, R3, 0x7, PT ;  /* 0x000000070300780c */ /* 0x000fda0003f24070 */
[----:B------:R-:W1:Y:S01]  /*12b0*/  @!P1 S2R R5, SR_CgaCtaId ;  /* 0x0000000000059919 */ /* 0x000e620000008800 */
[----:B------:R-:W-:-:S04]  /*12c0*/  @!P1 MOV R0, 0x400 ;  /* 0x0000040000009802 */ /* 0x000fc80000000f00 */
[----:B-1----:R-:W-:Y:S02]  /*12d0*/  @!P1 LEA R4, R5, R0, 0x18 ;  /* 0x0000000005049211 */ /* 0x002fe400078ec0ff */
[----:B------:R-:W-:Y:S02]  /*12e0*/  MOV R0, RZ ;  /* 0x000000ff00007202 */ /* 0x000fe40000000f00 */
[----:B------:R-:W-:-:S05]  /*12f0*/  @!P1 LEA R3, R3, R4, 0x2 ;  /* 0x0000000403039211 */ /* 0x000fca00078e10ff */
[----:B------:R-:W1:Y:S04]  /*1300*/  @!P1 LDS R0, [R3] ;  /* 0x0000000003009984 */ /* 0x000e680000000800 */
[----:B-1----:R-:W1:Y:S02]  /*1310*/  SHFL.DOWN PT, R5, R0, 0x10, 0x1f ;  /* 0x0a001f0000057f89 */ /* 0x002e6400000e0000 */
[----:B-1----:R-:W-:-:S05]  /*1320*/  FADD R5, R5, R0 ;  /* 0x0000000005057221 */ /* 0x002fca0000000000 */
[----:B------:R-:W1:Y:S02]  /*1330*/  SHFL.DOWN PT, R4, R5, 0x8, 0x1f ;  /* 0x09001f0005047f89 */ /* 0x000e6400000e0000 */
[----:B-1----:R-:W-:-:S05]  /*1340*/  FADD R4, R5, R4 ;  /* 0x0000000405047221 */ /* 0x002fca0000000000 */
[----:B------:R-:W1:Y:S02]  /*1350*/  SHFL.DOWN PT, R7, R4, 0x4, 0x1f ;  /* 0x08801f0004077f89 */ /* 0x000e6400000e0000 */
[----:B-1----:R-:W-:-:S05]  /*1360*/  FADD R7, R4, R7 ;  /* 0x0000000704077221 */ /* 0x002fca0000000000 */
[----:B------:R-:W1:Y:S02]  /*1370*/  SHFL.DOWN PT, R6, R7, 0x2, 0x1f ;  /* 0x08401f0007067f89 */ /* 0x000e6400000e0000 */
[----:B-1----:R-:W-:-:S05]  /*1380*/  FADD R6, R7, R6 ;  /* 0x0000000607067221 */ /* 0x002fca0000000000 */
[----:B0-----:R0:W1:Y:S01]  /*1390*/  SHFL.DOWN PT, R9, R6, 0x1, 0x1f ;  /* 0x08201f0006097f89 */ /* 0x00106200000e0000 */
[----:B------:R-:W-:Y:S05]  /*13a0*/  @P0 EXIT ;  /* 0x000000000000094d */ /* 0x000fea0003800000 */
[----:B------:R-:W2:Y:S01]  /*13b0*/  LDC.64 R4, c[0x0][0x388] ;  /* 0x0000e200ff047b82 */ /* 0x000ea20000000a00 */
[----:B-1----:R-:W-:Y:S01]  /*13c0*/  FADD R9, R6, R9 ;  /* 0x0000000906097221 */ /* 0x002fe20000000000 */
[----:B--2---:R-:W-:-:S05]  /*13d0*/  IMAD.WIDE.U32 R2, R2, 0x4, R4 ;  /* 0x0000000402027825 */ /* 0x004fca00078e0004 */
[----:B------:R-:W-:Y:S01]  /*13e0*/  STG.E desc[UR4][R2.64], R9 ;  /* 0x0000000902007986 */ /* 0x000fe2000c101904 */
[----:B------:R-:W-:Y:S05]  /*13f0*/  EXIT ;  /* 0x000000000000794d */ /* 0x000fea0003800000 */
.L_x_11:
[----:B------:R-:W-:-:S00]  /*1400*/  BRA `(.L_x_11) ;  /* 0xfffffffc00fc7947 */ /* 0x000fc0000383ffff */
[----:B------:R-:W-:-:S00]  /*1410*/  NOP ;  /* 0x0000000000007918 */ /* 0x000fc00000000000 */
        /* <DEDUP_REMOVED lines=14> */
.L_x_12:


//--------------------- .nv.shared._Z18reduce_cols_kernelPKfPfii --------------------------
	.section	.nv.shared._Z18reduce_cols_kernelPKfPfii,"aw",@nobits
	.sectionflags	@""
	.align	4
.nv.shared._Z18reduce_cols_kernelPKfPfii:
	.zero		1056


//--------------------- .nv.shared.reserved.0     --------------------------
	.section	.nv.shared.reserved.0,"aw",@nobits
	.weak		__nv_reservedSMEM_offset_0_alias
	.size		__nv_reservedSMEM_offset_0_alias, 0, 64
	.other		__nv_reservedSMEM_offset_0_alias,@"STO_CUDA_RESERVED_SHARED STV_DEFAULT"
__nv_reservedSMEM_offset_0_alias:
	.zero		0
	.zero		64


//--------------------- .nv.constant0._Z18reduce_cols_kernelPKfPfii --------------------------
	.section	.nv.constant0._Z18reduce_cols_kernelPKfPfii,"a",@progbits
	.sectionflags	@""
	.align	4
.nv.constant0._Z18reduce_cols_kernelPKfPfii:
	.zero		920


//--------------------- SYMBOLS --------------------------

	.type		.nv.reservedSmem.offset0,@object
	.size		.nv.reservedSmem.offset0,0x4
	.type		.nv.reservedSmem.cap,@object
	.size		.nv.reservedSmem.cap,0x4
